//
// Generated by NVIDIA NVVM Compiler
//
// Compiler Build ID: CL-36424714
// Cuda compilation tools, release 13.0, V13.0.88
// Based on NVVM 20.0.0
//

.version 9.0
.target sm_100
.address_size 64

	// .globl	_Z21histogramKernelSinglePyPi

.visible .entry _Z21histogramKernelSinglePyPi(
	.param .u64 .ptr .align 1 _Z21histogramKernelSinglePyPi_param_0,
	.param .u64 .ptr .align 1 _Z21histogramKernelSinglePyPi_param_1
)
{
	.reg .pred 	%p<10>;
	.reg .b32 	%r<16>;
	.reg .b64 	%rd<48>;

	ld.param.u64 	%rd17, [_Z21histogramKernelSinglePyPi_param_0];
	ld.param.u64 	%rd18, [_Z21histogramKernelSinglePyPi_param_1];
	cvta.to.global.u64 	%rd1, %rd17;
	cvta.to.global.u64 	%rd19, %rd18;
	mov.u32 	%r5, %ctaid.x;
	mov.u32 	%r6, %ntid.x;
	mov.u32 	%r7, %tid.x;
	mad.lo.s32 	%r1, %r5, %r6, %r7;
	mul.wide.u32 	%rd2, %r1, 100;
	add.s64 	%rd3, %rd2, 100;
	max.u64 	%rd20, %rd2, 102399999;
	sub.s64 	%rd4, %rd20, %rd2;
	min.u64 	%rd21, %rd4, 99;
	and.b64  	%rd5, %rd21, 3;
	shl.b64 	%rd22, %rd2, 2;
	add.s64 	%rd6, %rd19, %rd22;
	or.b64  	%rd7, %rd2, 3;
	add.s64 	%rd8, %rd19, 8;
	mov.b32 	%r15, 0;
$L__BB0_1:
	setp.gt.u32 	%p1, %r1, 1023999;
	@%p1 bra 	$L__BB0_9;
	setp.eq.s64 	%p2, %rd5, 3;
	mov.u64 	%rd45, %rd2;
	@%p2 bra 	$L__BB0_6;
	add.s64 	%rd45, %rd2, 1;
	setp.eq.s64 	%p3, %rd5, 0;
	ld.global.u32 	%r8, [%rd6];
	mul.wide.s32 	%rd23, %r8, 8;
	add.s64 	%rd24, %rd1, %rd23;
	atom.global.add.u64 	%rd25, [%rd24], 1;
	@%p3 bra 	$L__BB0_6;
	add.s64 	%rd45, %rd2, 2;
	setp.eq.s64 	%p4, %rd5, 1;
	ld.global.u32 	%r9, [%rd6+4];
	mul.wide.s32 	%rd26, %r9, 8;
	add.s64 	%rd27, %rd1, %rd26;
	atom.global.add.u64 	%rd28, [%rd27], 1;
	@%p4 bra 	$L__BB0_6;
	ld.global.u32 	%r10, [%rd6+8];
	mul.wide.s32 	%rd29, %r10, 8;
	add.s64 	%rd30, %rd1, %rd29;
	atom.global.add.u64 	%rd31, [%rd30], 1;
	mov.u64 	%rd45, %rd7;
$L__BB0_6:
	setp.lt.u64 	%p5, %rd4, 3;
	@%p5 bra 	$L__BB0_9;
	shl.b64 	%rd32, %rd45, 2;
	add.s64 	%rd46, %rd8, %rd32;
$L__BB0_8:
	ld.global.u32 	%r11, [%rd46+-8];
	mul.wide.s32 	%rd33, %r11, 8;
	add.s64 	%rd34, %rd1, %rd33;
	atom.global.add.u64 	%rd35, [%rd34], 1;
	ld.global.u32 	%r12, [%rd46+-4];
	mul.wide.s32 	%rd36, %r12, 8;
	add.s64 	%rd37, %rd1, %rd36;
	atom.global.add.u64 	%rd38, [%rd37], 1;
	ld.global.u32 	%r13, [%rd46];
	mul.wide.s32 	%rd39, %r13, 8;
	add.s64 	%rd40, %rd1, %rd39;
	atom.global.add.u64 	%rd41, [%rd40], 1;
	ld.global.u32 	%r14, [%rd46+4];
	mul.wide.s32 	%rd42, %r14, 8;
	add.s64 	%rd43, %rd1, %rd42;
	atom.global.add.u64 	%rd44, [%rd43], 1;
	add.s64 	%rd15, %rd45, 4;
	setp.lt.u64 	%p6, %rd15, %rd3;
	setp.lt.u64 	%p7, %rd45, 102399996;
	and.pred  	%p8, %p6, %p7;
	add.s64 	%rd46, %rd46, 16;
	mov.u64 	%rd45, %rd15;
	@%p8 bra 	$L__BB0_8;
$L__BB0_9:
	add.s32 	%r15, %r15, 1;
	setp.ne.s32 	%p9, %r15, 20;
	@%p9 bra 	$L__BB0_1;
	ret;

}


// ===== COMPILED SASS (sm_100) =====

	.target	sm_100

	.elftype	@"ET_EXEC"


//--------------------- .note.nv.tkinfo           --------------------------
	.section	.note.nv.tkinfo,"",@"SHT_NOTE"
	.sectionflags	@"SHF_NOTE_NV_TKINFO"
	.tkinfo
        /*0018*/ 	.word	0x00000002
        /*0030*/ 	.string	""
        /*0030*/ 	.string	"ptxas"
        /*0030*/ 	.string	"Cuda compilation tools, release 13.0, V13.0.88"
        /*0030*/ 	.string	"Build cuda_13.0.r13.0/compiler.36424714_0"
        /*0030*/ 	.string	"-arch sm_100 -m 64 "



//--------------------- .note.nv.cuinfo           --------------------------
	.section	.note.nv.cuinfo,"",@"SHT_NOTE"
	.sectionflags	@"SHF_NOTE_NV_CUINFO"
        /*0018*/ 	.short	0x0002
        /*001a*/ 	.short	0x0064
        /*001c*/ 	.short	0x0082
	.zero		2


//--------------------- .nv.info                  --------------------------
	.section	.nv.info,"",@"SHT_CUDA_INFO"
	.align	4


	//----- nvinfo : EIATTR_REGCOUNT
	.align		4
        /*0000*/ 	.byte	0x04, 0x2f
        /*0002*/ 	.short	(.L_1 - .L_0)
	.align		4
.L_0:
        /*0004*/ 	.word	index@(_Z21histogramKernelSinglePyPi)
        /*0008*/ 	.word	0x00000020


	//----- nvinfo : EIATTR_FRAME_SIZE
	.align		4
.L_1:
        /*000c*/ 	.byte	0x04, 0x11
        /*000e*/ 	.short	(.L_3 - .L_2)
	.align		4
.L_2:
        /*0010*/ 	.word	index@(_Z21histogramKernelSinglePyPi)
        /*0014*/ 	.word	0x00000000


	//----- nvinfo : EIATTR_MIN_STACK_SIZE
	.align		4
.L_3:
        /*0018*/ 	.byte	0x04, 0x12
        /*001a*/ 	.short	(.L_5 - .L_4)
	.align		4
.L_4:
        /*001c*/ 	.word	index@(_Z21histogramKernelSinglePyPi)
        /*0020*/ 	.word	0x00000000
.L_5:


//--------------------- .nv.compat                --------------------------
	.section	.nv.compat,"",@"SHT_CUDA_COMPAT_INFO"
	.align	4
        /*0000*/ 	.byte	0x02, 0x09, 0x00, 0x00, 0x02, 0x02, 0x01, 0x00, 0x02, 0x05, 0x05, 0x00, 0x03, 0x07, 0x01, 0x01
        /*0010*/ 	.byte	0x02, 0x03, 0x00, 0x00, 0x02, 0x06, 0x01, 0x00, 0x04, 0x0b, 0x08, 0x00, 0x09, 0x00, 0x00, 0x00
        /*0020*/ 	.byte	0x00, 0x00, 0x00, 0x00


//--------------------- .nv.info._Z21histogramKernelSinglePyPi --------------------------
	.section	.nv.info._Z21histogramKernelSinglePyPi,"",@"SHT_CUDA_INFO"
	.sectionflags	@""
	.align	4


	//----- nvinfo : EIATTR_CUDA_API_VERSION
	.align		4
        /*0000*/ 	.byte	0x04, 0x37
        /*0002*/ 	.short	(.L_7 - .L_6)
.L_6:
        /*0004*/ 	.word	0x00000082


	//----- nvinfo : EIATTR_KPARAM_INFO
	.align		4
.L_7:
        /*0008*/ 	.byte	0x04, 0x17
        /*000a*/ 	.short	(.L_9 - .L_8)
.L_8:
        /*000c*/ 	.word	0x00000000
        /*0010*/ 	.short	0x0001
        /*0012*/ 	.short	0x0008
        /*0014*/ 	.byte	0x00, 0xf5, 0x21, 0x00


	//----- nvinfo : EIATTR_KPARAM_INFO
	.align		4
.L_9:
        /*0018*/ 	.byte	0x04, 0x17
        /*001a*/ 	.short	(.L_11 - .L_10)
.L_10:
        /*001c*/ 	.word	0x00000000
        /*0020*/ 	.short	0x0000
        /*0022*/ 	.short	0x0000
        /*0024*/ 	.byte	0x00, 0xf5, 0x21, 0x00


	//----- nvinfo : EIATTR_SPARSE_MMA_MASK
	.align		4
.L_11:
        /*0028*/ 	.byte	0x03, 0x50
        /*002a*/ 	.short	0x0000


	//----- nvinfo : EIATTR_MAXREG_COUNT
	.align		4
        /*002c*/ 	.byte	0x03, 0x1b
        /*002e*/ 	.short	0x00ff


	//----- nvinfo : EIATTR_MERCURY_ISA_VERSION
	.align		4
        /*0030*/ 	.byte	0x03, 0x5f
        /*0032*/ 	.short	0x0101


	//----- nvinfo : EIATTR_VRC_CTA_INIT_COUNT
	.align		4
        /*0034*/ 	.byte	0x02, 0x4a
	.zero		1
	.zero		1


	//----- nvinfo : EIATTR_EXIT_INSTR_OFFSETS
	.align		4
        /*0038*/ 	.byte	0x04, 0x1c
        /*003a*/ 	.short	(.L_13 - .L_12)


	//   ....[0]....
.L_12:
        /*003c*/ 	.word	0x000005f0


	//----- nvinfo : EIATTR_CRS_STACK_SIZE
	.align		4
.L_13:
        /*0040*/ 	.byte	0x04, 0x1e
        /*0042*/ 	.short	(.L_15 - .L_14)
.L_14:
        /*0044*/ 	.word	0x00000000


	//----- nvinfo : EIATTR_CBANK_PARAM_SIZE
	.align		4
.L_15:
        /*0048*/ 	.byte	0x03, 0x19
        /*004a*/ 	.short	0x0010


	//----- nvinfo : EIATTR_PARAM_CBANK
	.align		4
        /*004c*/ 	.byte	0x04, 0x0a
        /*004e*/ 	.short	(.L_17 - .L_16)
	.align		4
.L_16:
        /*0050*/ 	.word	index@(.nv.constant0._Z21histogramKernelSinglePyPi)
        /*0054*/ 	.short	0x0380
        /*0056*/ 	.short	0x0010


	//----- nvinfo : EIATTR_SW_WAR
	.align		4
.L_17:
        /*0058*/ 	.byte	0x04, 0x36
        /*005a*/ 	.short	(.L_19 - .L_18)
.L_18:
        /*005c*/ 	.word	0x00000008
.L_19:


//--------------------- .nv.callgraph             --------------------------
	.section	.nv.callgraph,"",@"SHT_CUDA_CALLGRAPH"
	.align	4
	.sectionentsize	8
	.align		4
        /*0000*/ 	.word	0x00000000
	.align		4
        /*0004*/ 	.word	0xffffffff
	.align		4
        /*0008*/ 	.word	0x00000000
	.align		4
        /*000c*/ 	.word	0xfffffffe
	.align		4
        /*0010*/ 	.word	0x00000000
	.align		4
        /*0014*/ 	.word	0xfffffffd
	.align		4
        /*0018*/ 	.word	0x00000000
	.align		4
        /*001c*/ 	.word	0xfffffffc


//--------------------- .text._Z21histogramKernelSinglePyPi --------------------------
	.section	.text._Z21histogramKernelSinglePyPi,"ax",@progbits
	.align	128
        .global         _Z21histogramKernelSinglePyPi
        .type           _Z21histogramKernelSinglePyPi,@function
        .size           _Z21histogramKernelSinglePyPi,(.L_x_7 - _Z21histogramKernelSinglePyPi)
        .other          _Z21histogramKernelSinglePyPi,@"STO_CUDA_ENTRY STV_DEFAULT"
_Z21histogramKernelSinglePyPi:
.text._Z21histogramKernelSinglePyPi:
[----:B------:R-:W-:Y:S01]  /*0000*/  LDC R1, c[0x0][0x37c] ;  /* 0x0000df00ff017b82 */ /* 0x000fe20000000800 */
[----:B------:R-:W0:Y:S07]  /*0010*/  S2R R0, SR_TID.X ;  /* 0x0000000000007919 */ /* 0x000e2e0000002100 */
[----:B------:R-:W0:Y:S01]  /*0020*/  S2UR UR4, SR_CTAID.X ;  /* 0x00000000000479c3 */ /* 0x000e220000002500 */
[----:B------:R-:W1:Y:S01]  /*0030*/  LDCU.64 UR6, c[0x0][0x388] ;  /* 0x00007100ff0677ac */ /* 0x000e620008000a00 */
[----:B------:R-:W2:Y:S06]  /*0040*/  LDCU.64 UR8, c[0x0][0x358] ;  /* 0x00006b00ff0877ac */ /* 0x000eac0008000a00 */
[----:B------:R-:W0:Y:S08]  /*0050*/  LDC R27, c[0x0][0x360] ;  /* 0x0000d800ff1b7b82 */ /* 0x000e300000000800 */
[----:B------:R-:W3:Y:S01]  /*0060*/  LDC.64 R4, c[0x0][0x388] ;  /* 0x0000e200ff047b82 */ /* 0x000ee20000000a00 */
[----:B-1----:R-:W-:-:S04]  /*0070*/  UIADD3 UR5, UP0, UPT, UR6, 0x8, URZ ;  /* 0x0000000806057890 */ /* 0x002fc8000ff1e0ff */
[----:B------:R-:W-:Y:S01]  /*0080*/  UIADD3.X UR6, UPT, UPT, URZ, UR7, URZ, UP0, !UPT ;  /* 0x00000007ff067290 */ /* 0x000fe200087fe4ff */
[----:B0-----:R-:W-:Y:S01]  /*0090*/  IMAD R27, R27, UR4, R0 ;  /* 0x000000041b1b7c24 */ /* 0x001fe2000f8e0200 */
[----:B------:R-:W-:-:S03]  /*00a0*/  UMOV UR4, URZ ;  /* 0x000000ff00047c82 */ /* 0x000fc60008000000 */
[----:B------:R-:W-:-:S04]  /*00b0*/  IMAD.WIDE.U32 R2, R27, 0x64, RZ ;  /* 0x000000641b027825 */ /* 0x000fc800078e00ff */
[----:B---3--:R-:W-:Y:S01]  /*00c0*/  IMAD.WIDE.U32 R4, R27, 0x190, R4 ;  /* 0x000001901b047825 */ /* 0x008fe200078e0004 */
[C---:B------:R-:W-:Y:S02]  /*00d0*/  ISETP.GT.U32.AND P0, PT, R2.reuse, 0x61a7fff, PT ;  /* 0x061a7fff0200780c */ /* 0x040fe40003f04070 */
[----:B------:R-:W-:Y:S02]  /*00e0*/  LOP3.LUT R23, R2, 0x3, RZ, 0xfc, !PT ;  /* 0x0000000302177812 */ /* 0x000fe400078efcff */
[----:B------:R-:W-:-:S04]  /*00f0*/  ISETP.GT.U32.AND.EX P0, PT, R3, RZ, PT, P0 ;  /* 0x000000ff0300720c */ /* 0x000fc80003f04100 */
[C---:B------:R-:W-:Y:S02]  /*0100*/  SEL R7, R2.reuse, 0x61a7fff, P0 ;  /* 0x061a7fff02077807 */ /* 0x040fe40000000000 */
[----:B------:R-:W-:Y:S02]  /*0110*/  SEL R25, R3, RZ, P0 ;  /* 0x000000ff03197207 */ /* 0x000fe40000000000 */
[----:B------:R-:W-:-:S04]  /*0120*/  IADD3 R26, P1, PT, -R2, R7, RZ ;  /* 0x00000007021a7210 */ /* 0x000fc80007f3e1ff */
[----:B------:R-:W-:Y:S01]  /*0130*/  ISETP.LT.U32.AND P0, PT, R26, 0x63, PT ;  /* 0x000000631a00780c */ /* 0x000fe20003f01070 */
[----:B------:R-:W-:Y:S01]  /*0140*/  IMAD.X R25, R25, 0x1, ~R3, P1 ;  /* 0x0000000119197824 */ /* 0x000fe200008e0e03 */
[----:B------:R-:W-:-:S04]  /*0150*/  IADD3 R24, P1, PT, R2, 0x64, RZ ;  /* 0x0000006402187810 */ /* 0x000fc80007f3e0ff */
[----:B------:R-:W-:Y:S01]  /*0160*/  ISETP.LT.U32.AND.EX P0, PT, R25, RZ, PT, P0 ;  /* 0x000000ff1900720c */ /* 0x000fe20003f01100 */
[----:B------:R-:W-:-:S03]  /*0170*/  IMAD.X R22, RZ, RZ, R3, P1 ;  /* 0x000000ffff167224 */ /* 0x000fc600008e0603 */
[----:B------:R-:W-:-:S04]  /*0180*/  SEL R20, R26, 0x63, P0 ;  /* 0x000000631a147807 */ /* 0x000fc80000000000 */
[----:B--2---:R-:W-:-:S07]  /*0190*/  LOP3.LUT R20, R20, 0x3, RZ, 0xc0, !PT ;  /* 0x0000000314147812 */ /* 0x004fce00078ec0ff */
.L_x_5:
[----:B------:R-:W-:Y:S01]  /*01a0*/  ISETP.GT.U32.AND P0, PT, R27, 0xf9fff, PT ;  /* 0x000f9fff1b00780c */ /* 0x000fe20003f04070 */
[----:B------:R-:W-:Y:S01]  /*01b0*/  UIADD3 UR4, UPT, UPT, UR4, 0x1, URZ ;  /* 0x0000000104047890 */ /* 0x000fe2000fffe0ff */
[----:B------:R-:W-:Y:S03]  /*01c0*/  BSSY.RECONVERGENT B0, `(.L_x_0) ;  /* 0x0000041000007945 */ /* 0x000fe60003800200 */
[----:B------:R-:W-:-:S08]  /*01d0*/  UISETP.NE.AND UP0, UPT, UR4, 0x14, UPT ;  /* 0x000000140400788c */ /* 0x000fd0000bf05270 */
[----:B0123--:R-:W-:Y:S05]  /*01e0*/  @P0 BRA `(.L_x_1) ;  /* 0x0000000000f80947 */ /* 0x00ffea0003800000 */
[----:B------:R-:W-:Y:S01]  /*01f0*/  ISETP.NE.U32.AND P0, PT, R20, 0x3, PT ;  /* 0x000000031400780c */ /* 0x000fe20003f05070 */
[----:B------:R-:W-:Y:S01]  /*0200*/  BSSY.RECONVERGENT B1, `(.L_x_2) ;  /* 0x000001d000017945 */ /* 0x000fe20003800200 */
[----:B------:R-:W-:Y:S02]  /*0210*/  IMAD.MOV.U32 R21, RZ, RZ, R2 ;  /* 0x000000ffff157224 */ /* 0x000fe400078e0002 */
[----:B------:R-:W-:Y:S01]  /*0220*/  ISETP.NE.AND.EX P0, PT, RZ, RZ, PT, P0 ;  /* 0x000000ffff00720c */ /* 0x000fe20003f05300 */
[----:B------:R-:W-:-:S12]  /*0230*/  IMAD.MOV.U32 R0, RZ, RZ, R3 ;  /* 0x000000ffff007224 */ /* 0x000fd800078e0003 */
[----:B------:R-:W-:Y:S05]  /*0240*/  @!P0 BRA `(.L_x_3) ;  /* 0x0000000000608947 */ /* 0x000fea0003800000 */
[----:B------:R-:W2:Y:S01]  /*0250*/  LDG.E R11, desc[UR8][R4.64] ;  /* 0x00000008040b7981 */ /* 0x000ea2000c1e1900 */
[----:B------:R-:W2:Y:S01]  /*0260*/  LDC.64 R6, c[0x0][0x380] ;  /* 0x0000e000ff067b82 */ /* 0x000ea20000000a00 */
[----:B------:R-:W-:Y:S01]  /*0270*/  ISETP.NE.U32.AND P0, PT, R20, RZ, PT ;  /* 0x000000ff1400720c */ /* 0x000fe20003f05070 */
[----:B------:R-:W-:Y:S02]  /*0280*/  IMAD.MOV.U32 R8, RZ, RZ, 0x1 ;  /* 0x00000001ff087424 */ /* 0x000fe400078e00ff */
[----:B------:R-:W-:Y:S01]  /*0290*/  IMAD.MOV.U32 R9, RZ, RZ, 0x0 ;  /* 0x00000000ff097424 */ /* 0x000fe200078e00ff */
[----:B------:R-:W-:Y:S02]  /*02a0*/  ISETP.NE.AND.EX P0, PT, RZ, RZ, PT, P0 ;  /* 0x000000ffff00720c */ /* 0x000fe40003f05300 */
[----:B------:R-:W-:-:S05]  /*02b0*/  IADD3 R21, P1, PT, R2, 0x1, RZ ;  /* 0x0000000102157810 */ /* 0x000fca0007f3e0ff */
[----:B------:R-:W-:Y:S02]  /*02c0*/  IMAD.X R0, RZ, RZ, R3, P1 ;  /* 0x000000ffff007224 */ /* 0x000fe400008e0603 */
[----:B--2---:R-:W-:-:S05]  /*02d0*/  IMAD.WIDE R10, R11, 0x8, R6 ;  /* 0x000000080b0a7825 */ /* 0x004fca00078e0206 */
[----:B------:R0:W-:Y:S01]  /*02e0*/  REDG.E.ADD.64.STRONG.GPU desc[UR8][R10.64], R8 ;  /* 0x000000080a00798e */ /* 0x0001e2000c12e508 */
[----:B------:R-:W-:Y:S05]  /*02f0*/  @!P0 BRA `(.L_x_3) ;  /* 0x0000000000348947 */ /* 0x000fea0003800000 */
[----:B0-----:R-:W2:Y:S01]  /*0300*/  LDG.E R11, desc[UR8][R4.64+0x4] ;  /* 0x00000408040b7981 */ /* 0x001ea2000c1e1900 */
[----:B------:R-:W-:-:S04]  /*0310*/  ISETP.NE.U32.AND P0, PT, R20, 0x1, PT ;  /* 0x000000011400780c */ /* 0x000fc80003f05070 */
[----:B------:R-:W-:Y:S02]  /*0320*/  ISETP.NE.AND.EX P0, PT, RZ, RZ, PT, P0 ;  /* 0x000000ffff00720c */ /* 0x000fe40003f05300 */
[----:B------:R-:W-:-:S05]  /*0330*/  IADD3 R21, P1, PT, R2, 0x2, RZ ;  /* 0x0000000202157810 */ /* 0x000fca0007f3e0ff */
[----:B------:R-:W-:Y:S02]  /*0340*/  IMAD.X R0, RZ, RZ, R3, P1 ;  /* 0x000000ffff007224 */ /* 0x000fe400008e0603 */
[----:B--2---:R-:W-:-:S05]  /*0350*/  IMAD.WIDE R10, R11, 0x8, R6 ;  /* 0x000000080b0a7825 */ /* 0x004fca00078e0206 */
[----:B------:R1:W-:Y:S01]  /*0360*/  REDG.E.ADD.64.STRONG.GPU desc[UR8][R10.64], R8 ;  /* 0x000000080a00798e */ /* 0x0003e2000c12e508 */
[----:B------:R-:W-:Y:S05]  /*0370*/  @!P0 BRA `(.L_x_3) ;  /* 0x0000000000148947 */ /* 0x000fea0003800000 */
[----:B-1----:R-:W2:Y:S02]  /*0380*/  LDG.E R11, desc[UR8][R4.64+0x8] ;  /* 0x00000808040b7981 */ /* 0x002ea4000c1e1900 */
[----:B--2---:R-:W-:-:S05]  /*0390*/  IMAD.WIDE R6, R11, 0x8, R6 ;  /* 0x000000080b067825 */ /* 0x004fca00078e0206 */
[----:B------:R2:W-:Y:S01]  /*03a0*/  REDG.E.ADD.64.STRONG.GPU desc[UR8][R6.64], R8 ;  /* 0x000000080600798e */ /* 0x0005e2000c12e508 */
[----:B------:R-:W-:Y:S02]  /*03b0*/  IMAD.MOV.U32 R21, RZ, RZ, R23 ;  /* 0x000000ffff157224 */ /* 0x000fe400078e0017 */
[----:B------:R-:W-:-:S07]  /*03c0*/  IMAD.MOV.U32 R0, RZ, RZ, R3 ;  /* 0x000000ffff007224 */ /* 0x000fce00078e0003 */
.L_x_3:
[----:B------:R-:W-:Y:S05]  /*03d0*/  BSYNC.RECONVERGENT B1 ;  /* 0x0000000000017941 */ /* 0x000fea0003800200 */
.L_x_2:
[----:B------:R-:W-:-:S04]  /*03e0*/  ISETP.GE.U32.AND P0, PT, R26, 0x3, PT ;  /* 0x000000031a00780c */ /* 0x000fc80003f06070 */
[----:B------:R-:W-:-:S13]  /*03f0*/  ISETP.GE.U32.AND.EX P0, PT, R25, RZ, PT, P0 ;  /* 0x000000ff1900720c */ /* 0x000fda0003f06100 */
[----:B------:R-:W-:Y:S05]  /*0400*/  @!P0 BRA `(.L_x_1) ;  /* 0x0000000000708947 */ /* 0x000fea0003800000 */
[----:B--2---:R-:W2:Y:S01]  /*0410*/  LDC.64 R6, c[0x0][0x380] ;  /* 0x0000e000ff067b82 */ /* 0x004ea20000000a00 */
[----:B01----:R-:W-:-:S04]  /*0420*/  LEA R8, P0, R21, UR5, 0x2 ;  /* 0x0000000515087c11 */ /* 0x003fc8000f8010ff */
[----:B------:R-:W-:-:S09]  /*0430*/  LEA.HI.X R9, R21, UR6, R0, 0x2, P0 ;  /* 0x0000000615097c11 */ /* 0x000fd200080f1400 */
.L_x_4:
[----:B------:R-:W2:Y:S01]  /*0440*/  LDG.E R13, desc[UR8][R8.64+-0x8] ;  /* 0xfffff808080d7981 */ /* 0x000ea2000c1e1900 */
[----:B---3--:R-:W-:Y:S02]  /*0450*/  IMAD.MOV.U32 R10, RZ, RZ, 0x1 ;  /* 0x00000001ff0a7424 */ /* 0x008fe400078e00ff */
[----:B------:R-:W-:Y:S02]  /*0460*/  IMAD.MOV.U32 R11, RZ, RZ, 0x0 ;  /* 0x00000000ff0b7424 */ /* 0x000fe400078e00ff */
[----:B--2---:R-:W-:-:S05]  /*0470*/  IMAD.WIDE R12, R13, 0x8, R6 ;  /* 0x000000080d0c7825 */ /* 0x004fca00078e0206 */
[----:B------:R0:W-:Y:S04]  /*0480*/  REDG.E.ADD.64.STRONG.GPU desc[UR8][R12.64], R10 ;  /* 0x0000000a0c00798e */ /* 0x0001e8000c12e508 */
[----:B------:R-:W2:Y:S02]  /*0490*/  LDG.E R15, desc[UR8][R8.64+-0x4] ;  /* 0xfffffc08080f7981 */ /* 0x000ea4000c1e1900 */
[----:B--2---:R-:W-:-:S05]  /*04a0*/  IMAD.WIDE R14, R15, 0x8, R6 ;  /* 0x000000080f0e7825 */ /* 0x004fca00078e0206 */
[----:B------:R3:W-:Y:S04]  /*04b0*/  REDG.E.ADD.64.STRONG.GPU desc[UR8][R14.64], R10 ;  /* 0x0000000a0e00798e */ /* 0x0007e8000c12e508 */
[----:B------:R-:W2:Y:S01]  /*04c0*/  LDG.E R17, desc[UR8][R8.64] ;  /* 0x0000000808117981 */ /* 0x000ea2000c1e1900 */
[C---:B------:R-:W-:Y:S02]  /*04d0*/  IADD3 R29, P2, PT, R21.reuse, 0x4, RZ ;  /* 0x00000004151d7810 */ /* 0x040fe40007f5e0ff */
[----:B------:R-:W-:Y:S02]  /*04e0*/  ISETP.GE.U32.AND P0, PT, R21, 0x61a7ffc, PT ;  /* 0x061a7ffc1500780c */ /* 0x000fe40003f06070 */
[----:B------:R-:W-:Y:S01]  /*04f0*/  ISETP.GE.U32.AND P1, PT, R29, R24, PT ;  /* 0x000000181d00720c */ /* 0x000fe20003f26070 */
[----:B0-----:R-:W-:-:S02]  /*0500*/  IMAD.X R13, RZ, RZ, R0, P2 ;  /* 0x000000ffff0d7224 */ /* 0x001fc400010e0600 */
[----:B--2---:R-:W-:-:S05]  /*0510*/  IMAD.WIDE R16, R17, 0x8, R6 ;  /* 0x0000000811107825 */ /* 0x004fca00078e0206 */
[----:B------:R3:W-:Y:S04]  /*0520*/  REDG.E.ADD.64.STRONG.GPU desc[UR8][R16.64], R10 ;  /* 0x0000000a1000798e */ /* 0x0007e8000c12e508 */
[----:B------:R0:W2:Y:S01]  /*0530*/  LDG.E R19, desc[UR8][R8.64+0x4] ;  /* 0x0000040808137981 */ /* 0x0000a2000c1e1900 */
[----:B------:R-:W-:Y:S02]  /*0540*/  ISETP.GE.U32.AND.EX P0, PT, R0, RZ, PT, P0 ;  /* 0x000000ff0000720c */ /* 0x000fe40003f06100 */
[----:B------:R-:W-:Y:S01]  /*0550*/  ISETP.GE.U32.AND.EX P1, PT, R13, R22, PT, P1 ;  /* 0x000000160d00720c */ /* 0x000fe20003f26110 */
[----:B------:R-:W-:Y:S01]  /*0560*/  IMAD.MOV.U32 R21, RZ, RZ, R29 ;  /* 0x000000ffff157224 */ /* 0x000fe200078e001d */
[----:B0-----:R-:W-:Y:S01]  /*0570*/  IADD3 R8, P2, PT, R8, 0x10, RZ ;  /* 0x0000001008087810 */ /* 0x001fe20007f5e0ff */
[----:B------:R-:W-:-:S04]  /*0580*/  IMAD.MOV.U32 R0, RZ, RZ, R13 ;  /* 0x000000ffff007224 */ /* 0x000fc800078e000d */
[----:B------:R-:W-:Y:S02]  /*0590*/  IMAD.X R9, RZ, RZ, R9, P2 ;  /* 0x000000ffff097224 */ /* 0x000fe400010e0609 */
[----:B--2---:R-:W-:-:S05]  /*05a0*/  IMAD.WIDE R18, R19, 0x8, R6 ;  /* 0x0000000813127825 */ /* 0x004fca00078e0206 */
[----:B------:R3:W-:Y:S01]  /*05b0*/  REDG.E.ADD.64.STRONG.GPU desc[UR8][R18.64], R10 ;  /* 0x0000000a1200798e */ /* 0x0007e2000c12e508 */
[----:B------:R-:W-:Y:S05]  /*05c0*/  @!P1 BRA !P0, `(.L_x_4) ;  /* 0xfffffffc009c9947 */ /* 0x000fea000403ffff */
.L_x_1:
[----:B------:R-:W-:Y:S05]  /*05d0*/  BSYNC.RECONVERGENT B0 ;  /* 0x0000000000007941 */ /* 0x000fea0003800200 */
.L_x_0:
[----:B------:R-:W-:Y:S05]  /*05e0*/  BRA.U UP0, `(.L_x_5) ;  /* 0xfffffff900ec7547 */ /* 0x000fea000b83ffff */
[----:B------:R-:W-:Y:S05]  /*05f0*/  EXIT ;  /* 0x000000000000794d */ /* 0x000fea0003800000 */
.L_x_6:
[----:B------:R-:W-:-:S00]  /*0600*/  BRA `(.L_x_6) ;  /* 0xfffffffc00fc7947 */ /* 0x000fc0000383ffff */
[----:B------:R-:W-:-:S00]  /*0610*/  NOP ;  /* 0x0000000000007918 */ /* 0x000fc00000000000 */
        /* <DEDUP_REMOVED lines=14> */
.L_x_7:


//--------------------- .nv.shared.reserved.0     --------------------------
	.section	.nv.shared.reserved.0,"aw",@nobits
	.weak		__nv_reservedSMEM_offset_0_alias
	.size		__nv_reservedSMEM_offset_0_alias, 0, 64
	.other		__nv_reservedSMEM_offset_0_alias,@"STO_CUDA_RESERVED_SHARED STV_DEFAULT"
__nv_reservedSMEM_offset_0_alias:
	.zero		0
	.zero		64


//--------------------- .nv.constant0._Z21histogramKernelSinglePyPi --------------------------
	.section	.nv.constant0._Z21histogramKernelSinglePyPi,"a",@progbits
	.sectionflags	@""
	.align	4
.nv.constant0._Z21histogramKernelSinglePyPi:
	.zero		912


//--------------------- SYMBOLS --------------------------

	.type		.nv.reservedSmem.offset0,@object
	.size		.nv.reservedSmem.offset0,0x4
